//
// Generated by NVIDIA NVVM Compiler
//
// Compiler Build ID: CL-36424714
// Cuda compilation tools, release 13.0, V13.0.88
// Based on NVVM 20.0.0
//

.version 9.0
.target sm_100
.address_size 64

	// .globl	conv2d_relu
// _ZZ18flattened_to_denseE1x has been demoted

.visible .entry conv2d_relu(
	.param .u64 .ptr .align 1 conv2d_relu_param_0,
	.param .u64 .ptr .align 1 conv2d_relu_param_1,
	.param .u64 .ptr .align 1 conv2d_relu_param_2
)
{
	.reg .pred 	%p<4>;
	.reg .b16 	%rs<10>;
	.reg .b32 	%r<18>;
	.reg .b64 	%rd<16>;
	.reg .b64 	%fd<77>;

	ld.param.u64 	%rd4, [conv2d_relu_param_0];
	ld.param.u64 	%rd5, [conv2d_relu_param_1];
	ld.param.u64 	%rd6, [conv2d_relu_param_2];
	mov.u32 	%r6, %ctaid.x;
	mov.u32 	%r1, %ntid.x;
	mov.u32 	%r7, %tid.x;
	mad.lo.s32 	%r17, %r6, %r1, %r7;
	setp.gt.s32 	%p1, %r17, 3999;
	@%p1 bra 	$L__BB0_3;
	mov.u32 	%r8, %nctaid.x;
	mul.lo.s32 	%r3, %r8, %r1;
	cvta.to.global.u64 	%rd1, %rd6;
	cvta.to.global.u64 	%rd2, %rd4;
	cvta.to.global.u64 	%rd3, %rd5;
$L__BB0_2:
	mul.hi.s32 	%r9, %r17, 1374389535;
	shr.u32 	%r10, %r9, 31;
	shr.s32 	%r11, %r9, 7;
	add.s32 	%r12, %r11, %r10;
	mul.lo.s32 	%r13, %r12, 25;
	mul.lo.s32 	%r14, %r12, 400;
	sub.s32 	%r15, %r17, %r14;
	cvt.u16.u32 	%rs1, %r15;
	mul.hi.s16 	%rs2, %rs1, 26215;
	shr.u16 	%rs3, %rs2, 15;
	shr.s16 	%rs4, %rs2, 3;
	add.s16 	%rs5, %rs4, %rs3;
	mul.lo.s16 	%rs6, %rs5, 20;
	sub.s16 	%rs7, %rs1, %rs6;
	mul.lo.s16 	%rs8, %rs5, 5;
	mul.lo.s16 	%rs9, %rs7, 5;
	cvt.s64.s16 	%rd7, %rs9;
	cvt.s32.s16 	%r16, %rs8;
	mul.wide.s32 	%rd8, %r16, 100;
	add.s64 	%rd9, %rd8, %rd7;
	shl.b64 	%rd10, %rd9, 3;
	add.s64 	%rd11, %rd2, %rd10;
	ld.global.f64 	%fd1, [%rd11];
	mul.wide.s32 	%rd12, %r13, 8;
	add.s64 	%rd13, %rd3, %rd12;
	ld.global.f64 	%fd2, [%rd13];
	fma.rn.f64 	%fd3, %fd1, %fd2, 0d0000000000000000;
	ld.global.f64 	%fd4, [%rd11+8];
	ld.global.f64 	%fd5, [%rd13+8];
	fma.rn.f64 	%fd6, %fd4, %fd5, %fd3;
	ld.global.f64 	%fd7, [%rd11+16];
	ld.global.f64 	%fd8, [%rd13+16];
	fma.rn.f64 	%fd9, %fd7, %fd8, %fd6;
	ld.global.f64 	%fd10, [%rd11+24];
	ld.global.f64 	%fd11, [%rd13+24];
	fma.rn.f64 	%fd12, %fd10, %fd11, %fd9;
	ld.global.f64 	%fd13, [%rd11+32];
	ld.global.f64 	%fd14, [%rd13+32];
	fma.rn.f64 	%fd15, %fd13, %fd14, %fd12;
	ld.global.f64 	%fd16, [%rd11+800];
	ld.global.f64 	%fd17, [%rd13+40];
	fma.rn.f64 	%fd18, %fd16, %fd17, %fd15;
	ld.global.f64 	%fd19, [%rd11+808];
	ld.global.f64 	%fd20, [%rd13+48];
	fma.rn.f64 	%fd21, %fd19, %fd20, %fd18;
	ld.global.f64 	%fd22, [%rd11+816];
	ld.global.f64 	%fd23, [%rd13+56];
	fma.rn.f64 	%fd24, %fd22, %fd23, %fd21;
	ld.global.f64 	%fd25, [%rd11+824];
	ld.global.f64 	%fd26, [%rd13+64];
	fma.rn.f64 	%fd27, %fd25, %fd26, %fd24;
	ld.global.f64 	%fd28, [%rd11+832];
	ld.global.f64 	%fd29, [%rd13+72];
	fma.rn.f64 	%fd30, %fd28, %fd29, %fd27;
	ld.global.f64 	%fd31, [%rd11+1600];
	ld.global.f64 	%fd32, [%rd13+80];
	fma.rn.f64 	%fd33, %fd31, %fd32, %fd30;
	ld.global.f64 	%fd34, [%rd11+1608];
	ld.global.f64 	%fd35, [%rd13+88];
	fma.rn.f64 	%fd36, %fd34, %fd35, %fd33;
	ld.global.f64 	%fd37, [%rd11+1616];
	ld.global.f64 	%fd38, [%rd13+96];
	fma.rn.f64 	%fd39, %fd37, %fd38, %fd36;
	ld.global.f64 	%fd40, [%rd11+1624];
	ld.global.f64 	%fd41, [%rd13+104];
	fma.rn.f64 	%fd42, %fd40, %fd41, %fd39;
	ld.global.f64 	%fd43, [%rd11+1632];
	ld.global.f64 	%fd44, [%rd13+112];
	fma.rn.f64 	%fd45, %fd43, %fd44, %fd42;
	ld.global.f64 	%fd46, [%rd11+2400];
	ld.global.f64 	%fd47, [%rd13+120];
	fma.rn.f64 	%fd48, %fd46, %fd47, %fd45;
	ld.global.f64 	%fd49, [%rd11+2408];
	ld.global.f64 	%fd50, [%rd13+128];
	fma.rn.f64 	%fd51, %fd49, %fd50, %fd48;
	ld.global.f64 	%fd52, [%rd11+2416];
	ld.global.f64 	%fd53, [%rd13+136];
	fma.rn.f64 	%fd54, %fd52, %fd53, %fd51;
	ld.global.f64 	%fd55, [%rd11+2424];
	ld.global.f64 	%fd56, [%rd13+144];
	fma.rn.f64 	%fd57, %fd55, %fd56, %fd54;
	ld.global.f64 	%fd58, [%rd11+2432];
	ld.global.f64 	%fd59, [%rd13+152];
	fma.rn.f64 	%fd60, %fd58, %fd59, %fd57;
	ld.global.f64 	%fd61, [%rd11+3200];
	ld.global.f64 	%fd62, [%rd13+160];
	fma.rn.f64 	%fd63, %fd61, %fd62, %fd60;
	ld.global.f64 	%fd64, [%rd11+3208];
	ld.global.f64 	%fd65, [%rd13+168];
	fma.rn.f64 	%fd66, %fd64, %fd65, %fd63;
	ld.global.f64 	%fd67, [%rd11+3216];
	ld.global.f64 	%fd68, [%rd13+176];
	fma.rn.f64 	%fd69, %fd67, %fd68, %fd66;
	ld.global.f64 	%fd70, [%rd11+3224];
	ld.global.f64 	%fd71, [%rd13+184];
	fma.rn.f64 	%fd72, %fd70, %fd71, %fd69;
	ld.global.f64 	%fd73, [%rd11+3232];
	ld.global.f64 	%fd74, [%rd13+192];
	fma.rn.f64 	%fd75, %fd73, %fd74, %fd72;
	setp.lt.f64 	%p2, %fd75, 0d0000000000000000;
	selp.f64 	%fd76, 0d0000000000000000, %fd75, %p2;
	mul.wide.s32 	%rd14, %r17, 8;
	add.s64 	%rd15, %rd1, %rd14;
	st.global.f64 	[%rd15], %fd76;
	add.s32 	%r17, %r17, %r3;
	setp.lt.s32 	%p3, %r17, 4000;
	@%p3 bra 	$L__BB0_2;
$L__BB0_3:
	ret;

}
	// .globl	flattened_to_dense
.visible .entry flattened_to_dense(
	.param .u64 .ptr .align 1 flattened_to_dense_param_0,
	.param .u64 .ptr .align 1 flattened_to_dense_param_1,
	.param .u64 .ptr .align 1 flattened_to_dense_param_2
)
{
	.reg .pred 	%p<12>;
	.reg .b32 	%r<33>;
	.reg .b64 	%rd<13>;
	.reg .b64 	%fd<13>;
	// demoted variable
	.shared .align 8 .b8 _ZZ18flattened_to_denseE1x[32000];
	ld.param.u64 	%rd4, [flattened_to_dense_param_0];
	ld.param.u64 	%rd5, [flattened_to_dense_param_1];
	ld.param.u64 	%rd6, [flattened_to_dense_param_2];
	mov.u32 	%r1, %ctaid.y;
	setp.gt.u32 	%p1, %r1, 9;
	@%p1 bra 	$L__BB1_16;
	mov.u32 	%r2, %ctaid.x;
	mov.u32 	%r3, %ntid.x;
	mul.lo.s32 	%r31, %r2, %r3;
	setp.gt.s32 	%p2, %r31, 3999;
	@%p2 bra 	$L__BB1_16;
	mov.u32 	%r15, %nctaid.x;
	mov.u32 	%r5, %tid.x;
	mad.lo.s32 	%r6, %r1, 4000, %r5;
	shl.b32 	%r16, %r5, 3;
	mov.u32 	%r17, _ZZ18flattened_to_denseE1x;
	add.s32 	%r7, %r17, %r16;
	mad.lo.s32 	%r18, %r1, %r15, %r2;
	cvta.to.global.u64 	%rd7, %rd6;
	mul.wide.s32 	%rd8, %r18, 8;
	add.s64 	%rd1, %rd7, %rd8;
	mul.lo.s32 	%r8, %r15, %r3;
	cvta.to.global.u64 	%rd2, %rd5;
	cvta.to.global.u64 	%rd3, %rd4;
$L__BB1_3:
	sub.s32 	%r19, 4000, %r31;
	min.u32 	%r10, %r3, %r19;
	setp.ge.u32 	%p3, %r5, %r10;
	@%p3 bra 	$L__BB1_5;
	add.s32 	%r20, %r6, %r31;
	mul.wide.u32 	%rd9, %r20, 8;
	add.s64 	%rd10, %rd2, %rd9;
	ld.global.f64 	%fd1, [%rd10];
	add.s32 	%r21, %r31, %r5;
	mul.wide.u32 	%rd11, %r21, 8;
	add.s64 	%rd12, %rd3, %rd11;
	ld.global.f64 	%fd2, [%rd12];
	mul.f64 	%fd3, %fd1, %fd2;
	st.shared.f64 	[%r7], %fd3;
$L__BB1_5:
	bar.sync 	0;
	setp.lt.u32 	%p4, %r10, 2;
	@%p4 bra 	$L__BB1_13;
	add.s32 	%r32, %r10, -1;
$L__BB1_7:
	mov.u32 	%r12, %r32;
	shr.u32 	%r32, %r12, 1;
	and.b32  	%r22, %r12, 1;
	setp.eq.b32 	%p5, %r22, 1;
	not.pred 	%p6, %p5;
	@%p6 bra 	$L__BB1_10;
	setp.gt.u32 	%p7, %r5, %r32;
	@%p7 bra 	$L__BB1_12;
	sub.s32 	%r23, %r12, %r5;
	shl.b32 	%r24, %r23, 3;
	add.s32 	%r26, %r17, %r24;
	ld.shared.f64 	%fd4, [%r26];
	ld.shared.f64 	%fd5, [%r7];
	add.f64 	%fd6, %fd4, %fd5;
	st.shared.f64 	[%r7], %fd6;
	bra.uni 	$L__BB1_12;
$L__BB1_10:
	setp.ge.u32 	%p8, %r5, %r32;
	@%p8 bra 	$L__BB1_12;
	sub.s32 	%r27, %r12, %r5;
	shl.b32 	%r28, %r27, 3;
	add.s32 	%r30, %r17, %r28;
	ld.shared.f64 	%fd7, [%r30];
	ld.shared.f64 	%fd8, [%r7];
	add.f64 	%fd9, %fd7, %fd8;
	st.shared.f64 	[%r7], %fd9;
$L__BB1_12:
	bar.sync 	0;
	setp.gt.u32 	%p9, %r12, 1;
	@%p9 bra 	$L__BB1_7;
$L__BB1_13:
	setp.ne.s32 	%p10, %r5, 0;
	@%p10 bra 	$L__BB1_15;
	ld.shared.f64 	%fd10, [_ZZ18flattened_to_denseE1x];
	ld.global.f64 	%fd11, [%rd1];
	add.f64 	%fd12, %fd10, %fd11;
	st.global.f64 	[%rd1], %fd12;
$L__BB1_15:
	bar.sync 	0;
	add.s32 	%r31, %r31, %r8;
	setp.lt.s32 	%p11, %r31, 4000;
	@%p11 bra 	$L__BB1_3;
$L__BB1_16:
	ret;

}


// ===== COMPILED SASS (sm_100) =====

	.target	sm_100

	.elftype	@"ET_EXEC"


//--------------------- .note.nv.tkinfo           --------------------------
	.section	.note.nv.tkinfo,"",@"SHT_NOTE"
	.sectionflags	@"SHF_NOTE_NV_TKINFO"
	.tkinfo
        /*0018*/ 	.word	0x00000002
        /*0030*/ 	.string	""
        /*0030*/ 	.string	"ptxas"
        /*0030*/ 	.string	"Cuda compilation tools, release 13.0, V13.0.88"
        /*0030*/ 	.string	"Build cuda_13.0.r13.0/compiler.36424714_0"
        /*0030*/ 	.string	"-arch sm_100 -m 64 "



//--------------------- .note.nv.cuinfo           --------------------------
	.section	.note.nv.cuinfo,"",@"SHT_NOTE"
	.sectionflags	@"SHF_NOTE_NV_CUINFO"
        /*0018*/ 	.short	0x0002
        /*001a*/ 	.short	0x0064
        /*001c*/ 	.short	0x0082
	.zero		2


//--------------------- .nv.info                  --------------------------
	.section	.nv.info,"",@"SHT_CUDA_INFO"
	.align	4


	//----- nvinfo : EIATTR_REGCOUNT
	.align		4
        /*0000*/ 	.byte	0x04, 0x2f
        /*0002*/ 	.short	(.L_1 - .L_0)
	.align		4
.L_0:
        /*0004*/ 	.word	index@(conv2d_relu)
        /*0008*/ 	.word	0x00000020


	//----- nvinfo : EIATTR_FRAME_SIZE
	.align		4
.L_1:
        /*000c*/ 	.byte	0x04, 0x11
        /*000e*/ 	.short	(.L_3 - .L_2)
	.align		4
.L_2:
        /*0010*/ 	.word	index@(conv2d_relu)
        /*0014*/ 	.word	0x00000000


	//----- nvinfo : EIATTR_REGCOUNT
	.align		4
.L_3:
        /*0018*/ 	.byte	0x04, 0x2f
        /*001a*/ 	.short	(.L_5 - .L_4)
	.align		4
.L_4:
        /*001c*/ 	.word	index@(flattened_to_dense)
        /*0020*/ 	.word	0x00000016


	//----- nvinfo : EIATTR_FRAME_SIZE
	.align		4
.L_5:
        /*0024*/ 	.byte	0x04, 0x11
        /*0026*/ 	.short	(.L_7 - .L_6)
	.align		4
.L_6:
        /*0028*/ 	.word	index@(flattened_to_dense)
        /*002c*/ 	.word	0x00000000


	//----- nvinfo : EIATTR_MIN_STACK_SIZE
	.align		4
.L_7:
        /*0030*/ 	.byte	0x04, 0x12
        /*0032*/ 	.short	(.L_9 - .L_8)
	.align		4
.L_8:
        /*0034*/ 	.word	index@(flattened_to_dense)
        /*0038*/ 	.word	0x00000000


	//----- nvinfo : EIATTR_MIN_STACK_SIZE
	.align		4
.L_9:
        /*003c*/ 	.byte	0x04, 0x12
        /*003e*/ 	.short	(.L_11 - .L_10)
	.align		4
.L_10:
        /*0040*/ 	.word	index@(conv2d_relu)
        /*0044*/ 	.word	0x00000000
.L_11:


//--------------------- .nv.compat                --------------------------
	.section	.nv.compat,"",@"SHT_CUDA_COMPAT_INFO"
	.align	4
        /*0000*/ 	.byte	0x02, 0x09, 0x00, 0x00, 0x02, 0x02, 0x01, 0x00, 0x02, 0x05, 0x05, 0x00, 0x03, 0x07, 0x01, 0x01
        /*0010*/ 	.byte	0x02, 0x03, 0x00, 0x00, 0x02, 0x06, 0x01, 0x00, 0x04, 0x0b, 0x08, 0x00, 0x01, 0x00, 0x00, 0x00
        /*0020*/ 	.byte	0x00, 0x00, 0x00, 0x00


//--------------------- .nv.info.flattened_to_dense --------------------------
	.section	.nv.info.flattened_to_dense,"",@"SHT_CUDA_INFO"
	.sectionflags	@""
	.align	4


	//----- nvinfo : EIATTR_CUDA_API_VERSION
	.align		4
        /*0000*/ 	.byte	0x04, 0x37
        /*0002*/ 	.short	(.L_13 - .L_12)
.L_12:
        /*0004*/ 	.word	0x00000082


	//----- nvinfo : EIATTR_KPARAM_INFO
	.align		4
.L_13:
        /*0008*/ 	.byte	0x04, 0x17
        /*000a*/ 	.short	(.L_15 - .L_14)
.L_14:
        /*000c*/ 	.word	0x00000000
        /*0010*/ 	.short	0x0002
        /*0012*/ 	.short	0x0010
        /*0014*/ 	.byte	0x00, 0xf5, 0x21, 0x00


	//----- nvinfo : EIATTR_KPARAM_INFO
	.align		4
.L_15:
        /*0018*/ 	.byte	0x04, 0x17
        /*001a*/ 	.short	(.L_17 - .L_16)
.L_16:
        /*001c*/ 	.word	0x00000000
        /*0020*/ 	.short	0x0001
        /*0022*/ 	.short	0x0008
        /*0024*/ 	.byte	0x00, 0xf5, 0x21, 0x00


	//----- nvinfo : EIATTR_KPARAM_INFO
	.align		4
.L_17:
        /*0028*/ 	.byte	0x04, 0x17
        /*002a*/ 	.short	(.L_19 - .L_18)
.L_18:
        /*002c*/ 	.word	0x00000000
        /*0030*/ 	.short	0x0000
        /*0032*/ 	.short	0x0000
        /*0034*/ 	.byte	0x00, 0xf5, 0x21, 0x00


	//----- nvinfo : EIATTR_SPARSE_MMA_MASK
	.align		4
.L_19:
        /*0038*/ 	.byte	0x03, 0x50
        /*003a*/ 	.short	0x0000


	//----- nvinfo : EIATTR_MAXREG_COUNT
	.align		4
        /*003c*/ 	.byte	0x03, 0x1b
        /*003e*/ 	.short	0x00ff


	//----- nvinfo : EIATTR_NUM_BARRIERS
	.align		4
        /*0040*/ 	.byte	0x02, 0x4c
        /*0042*/ 	.byte	0x01
	.zero		1


	//----- nvinfo : EIATTR_MERCURY_ISA_VERSION
	.align		4
        /*0044*/ 	.byte	0x03, 0x5f
        /*0046*/ 	.short	0x0101


	//----- nvinfo : EIATTR_VRC_CTA_INIT_COUNT
	.align		4
        /*0048*/ 	.byte	0x02, 0x4a
	.zero		1
	.zero		1


	//----- nvinfo : EIATTR_EXIT_INSTR_OFFSETS
	.align		4
        /*004c*/ 	.byte	0x04, 0x1c
        /*004e*/ 	.short	(.L_21 - .L_20)


	//   ....[0]....
.L_20:
        /*0050*/ 	.word	0x00000030


	//   ....[1]....
        /*0054*/ 	.word	0x00000080


	//   ....[2]....
        /*0058*/ 	.word	0x00000550


	//----- nvinfo : EIATTR_CRS_STACK_SIZE
	.align		4
.L_21:
        /*005c*/ 	.byte	0x04, 0x1e
        /*005e*/ 	.short	(.L_23 - .L_22)
.L_22:
        /*0060*/ 	.word	0x00000000


	//----- nvinfo : EIATTR_CBANK_PARAM_SIZE
	.align		4
.L_23:
        /*0064*/ 	.byte	0x03, 0x19
        /*0066*/ 	.short	0x0018


	//----- nvinfo : EIATTR_PARAM_CBANK
	.align		4
        /*0068*/ 	.byte	0x04, 0x0a
        /*006a*/ 	.short	(.L_25 - .L_24)
	.align		4
.L_24:
        /*006c*/ 	.word	index@(.nv.constant0.flattened_to_dense)
        /*0070*/ 	.short	0x0380
        /*0072*/ 	.short	0x0018


	//----- nvinfo : EIATTR_SW_WAR
	.align		4
.L_25:
        /*0074*/ 	.byte	0x04, 0x36
        /*0076*/ 	.short	(.L_27 - .L_26)
.L_26:
        /*0078*/ 	.word	0x00000008
.L_27:


//--------------------- .nv.info.conv2d_relu      --------------------------
	.section	.nv.info.conv2d_relu,"",@"SHT_CUDA_INFO"
	.sectionflags	@""
	.align	4


	//----- nvinfo : EIATTR_CUDA_API_VERSION
	.align		4
        /*0000*/ 	.byte	0x04, 0x37
        /*0002*/ 	.short	(.L_29 - .L_28)
.L_28:
        /*0004*/ 	.word	0x00000082


	//----- nvinfo : EIATTR_KPARAM_INFO
	.align		4
.L_29:
        /*0008*/ 	.byte	0x04, 0x17
        /*000a*/ 	.short	(.L_31 - .L_30)
.L_30:
        /*000c*/ 	.word	0x00000000
        /*0010*/ 	.short	0x0002
        /*0012*/ 	.short	0x0010
        /*0014*/ 	.byte	0x00, 0xf5, 0x21, 0x00


	//----- nvinfo : EIATTR_KPARAM_INFO
	.align		4
.L_31:
        /*0018*/ 	.byte	0x04, 0x17
        /*001a*/ 	.short	(.L_33 - .L_32)
.L_32:
        /*001c*/ 	.word	0x00000000
        /*0020*/ 	.short	0x0001
        /*0022*/ 	.short	0x0008
        /*0024*/ 	.byte	0x00, 0xf5, 0x21, 0x00


	//----- nvinfo : EIATTR_KPARAM_INFO
	.align		4
.L_33:
        /*0028*/ 	.byte	0x04, 0x17
        /*002a*/ 	.short	(.L_35 - .L_34)
.L_34:
        /*002c*/ 	.word	0x00000000
        /*0030*/ 	.short	0x0000
        /*0032*/ 	.short	0x0000
        /*0034*/ 	.byte	0x00, 0xf5, 0x21, 0x00


	//----- nvinfo : EIATTR_SPARSE_MMA_MASK
	.align		4
.L_35:
        /*0038*/ 	.byte	0x03, 0x50
        /*003a*/ 	.short	0x0000


	//----- nvinfo : EIATTR_MAXREG_COUNT
	.align		4
        /*003c*/ 	.byte	0x03, 0x1b
        /*003e*/ 	.short	0x00ff


	//----- nvinfo : EIATTR_MERCURY_ISA_VERSION
	.align		4
        /*0040*/ 	.byte	0x03, 0x5f
        /*0042*/ 	.short	0x0101


	//----- nvinfo : EIATTR_VRC_CTA_INIT_COUNT
	.align		4
        /*0044*/ 	.byte	0x02, 0x4a
	.zero		1
	.zero		1


	//----- nvinfo : EIATTR_EXIT_INSTR_OFFSETS
	.align		4
        /*0048*/ 	.byte	0x04, 0x1c
        /*004a*/ 	.short	(.L_37 - .L_36)


	//   ....[0]....
.L_36:
        /*004c*/ 	.word	0x00000060


	//   ....[1]....
        /*0050*/ 	.word	0x000007a0


	//----- nvinfo : EIATTR_CRS_STACK_SIZE
	.align		4
.L_37:
        /*0054*/ 	.byte	0x04, 0x1e
        /*0056*/ 	.short	(.L_39 - .L_38)
.L_38:
        /*0058*/ 	.word	0x00000000


	//----- nvinfo : EIATTR_CBANK_PARAM_SIZE
	.align		4
.L_39:
        /*005c*/ 	.byte	0x03, 0x19
        /*005e*/ 	.short	0x0018


	//----- nvinfo : EIATTR_PARAM_CBANK
	.align		4
        /*0060*/ 	.byte	0x04, 0x0a
        /*0062*/ 	.short	(.L_41 - .L_40)
	.align		4
.L_40:
        /*0064*/ 	.word	index@(.nv.constant0.conv2d_relu)
        /*0068*/ 	.short	0x0380
        /*006a*/ 	.short	0x0018


	//----- nvinfo : EIATTR_SW_WAR
	.align		4
.L_41:
        /*006c*/ 	.byte	0x04, 0x36
        /*006e*/ 	.short	(.L_43 - .L_42)
.L_42:
        /*0070*/ 	.word	0x00000008
.L_43:


//--------------------- .nv.callgraph             --------------------------
	.section	.nv.callgraph,"",@"SHT_CUDA_CALLGRAPH"
	.align	4
	.sectionentsize	8
	.align		4
        /*0000*/ 	.word	0x00000000
	.align		4
        /*0004*/ 	.word	0xffffffff
	.align		4
        /*0008*/ 	.word	0x00000000
	.align		4
        /*000c*/ 	.word	0xfffffffe
	.align		4
        /*0010*/ 	.word	0x00000000
	.align		4
        /*0014*/ 	.word	0xfffffffd
	.align		4
        /*0018*/ 	.word	0x00000000
	.align		4
        /*001c*/ 	.word	0xfffffffc


//--------------------- .text.flattened_to_dense  --------------------------
	.section	.text.flattened_to_dense,"ax",@progbits
	.align	128
        .global         flattened_to_dense
        .type           flattened_to_dense,@function
        .size           flattened_to_dense,(.L_x_13 - flattened_to_dense)
        .other          flattened_to_dense,@"STO_CUDA_ENTRY STV_DEFAULT"
flattened_to_dense:
.text.flattened_to_dense:
[----:B------:R-:W-:Y:S01]  /*0000*/  LDC R1, c[0x0][0x37c] ;  /* 0x0000df00ff017b82 */ /* 0x000fe20000000800 */
[----:B------:R-:W0:Y:S02]  /*0010*/  S2R R9, SR_CTAID.Y ;  /* 0x0000000000097919 */ /* 0x000e240000002600 */
[----:B0-----:R-:W-:-:S13]  /*0020*/  ISETP.GT.U32.AND P0, PT, R9, 0x9, PT ;  /* 0x000000090900780c */ /* 0x001fda0003f04070 */
[----:B------:R-:W-:Y:S05]  /*0030*/  @P0 EXIT ;  /* 0x000000000000094d */ /* 0x000fea0003800000 */
[----:B------:R-:W0:Y:S08]  /*0040*/  S2UR UR6, SR_CTAID.X ;  /* 0x00000000000679c3 */ /* 0x000e300000002500 */
[----:B------:R-:W0:Y:S02]  /*0050*/  LDC R0, c[0x0][0x360] ;  /* 0x0000d800ff007b82 */ /* 0x000e240000000800 */
[----:B0-----:R-:W-:-:S05]  /*0060*/  IMAD R7, R0, UR6, RZ ;  /* 0x0000000600077c24 */ /* 0x001fca000f8e02ff */
[----:B------:R-:W-:-:S13]  /*0070*/  ISETP.GT.AND P0, PT, R7, 0xf9f, PT ;  /* 0x00000f9f0700780c */ /* 0x000fda0003f04270 */
[----:B------:R-:W-:Y:S05]  /*0080*/  @P0 EXIT ;  /* 0x000000000000094d */ /* 0x000fea0003800000 */
[----:B------:R-:W0:Y:S01]  /*0090*/  S2UR UR5, SR_CgaCtaId ;  /* 0x00000000000579c3 */ /* 0x000e220000008800 */
[----:B------:R-:W1:Y:S01]  /*00a0*/  S2R R4, SR_TID.X ;  /* 0x0000000000047919 */ /* 0x000e620000002100 */
[----:B------:R-:W-:Y:S01]  /*00b0*/  UMOV UR4, 0x400 ;  /* 0x0000040000047882 */ /* 0x000fe20000000000 */
[----:B------:R-:W2:Y:S05]  /*00c0*/  LDCU.64 UR8, c[0x0][0x358] ;  /* 0x00006b00ff0877ac */ /* 0x000eaa0008000a00 */
[----:B------:R-:W3:Y:S08]  /*00d0*/  LDC R6, c[0x0][0x370] ;  /* 0x0000dc00ff067b82 */ /* 0x000ef00000000800 */
[----:B------:R-:W4:Y:S01]  /*00e0*/  LDC.64 R2, c[0x0][0x390] ;  /* 0x0000e400ff027b82 */ /* 0x000f220000000a00 */
[----:B0-----:R-:W-:Y:S01]  /*00f0*/  ULEA UR4, UR5, UR4, 0x18 ;  /* 0x0000000405047291 */ /* 0x001fe2000f8ec0ff */
[----:B---3--:R-:W-:-:S02]  /*0100*/  IMAD R5, R9, R6, UR6 ;  /* 0x0000000609057e24 */ /* 0x008fc4000f8e0206 */
[----:B-1----:R-:W-:Y:S02]  /*0110*/  IMAD R8, R9, 0xfa0, R4 ;  /* 0x00000fa009087824 */ /* 0x002fe400078e0204 */
[----:B------:R-:W-:Y:S02]  /*0120*/  IMAD R6, R0, R6, RZ ;  /* 0x0000000600067224 */ /* 0x000fe400078e02ff */
[----:B----4-:R-:W-:-:S04]  /*0130*/  IMAD.WIDE R2, R5, 0x8, R2 ;  /* 0x0000000805027825 */ /* 0x010fc800078e0202 */
[----:B------:R-:W-:-:S04]  /*0140*/  IMAD.U32 R5, RZ, RZ, UR4 ;  /* 0x00000004ff057e24 */ /* 0x000fc8000f8e00ff */
[----:B--2---:R-:W-:-:S07]  /*0150*/  IMAD R9, R4, 0x8, R5 ;  /* 0x0000000804097824 */ /* 0x004fce00078e0205 */
.L_x_9:
[----:B012---:R-:W-:Y:S01]  /*0160*/  IADD3 R11, PT, PT, -R7, RZ, RZ ;  /* 0x000000ff070b7210 */ /* 0x007fe20007ffe1ff */
[----:B------:R-:W-:Y:S03]  /*0170*/  BSSY.RECONVERGENT B0, `(.L_x_0) ;  /* 0x000000e000007945 */ /* 0x000fe60003800200 */
[----:B------:R-:W-:-:S04]  /*0180*/  VIADDMNMX.U32 R19, R11, 0xfa0, R0, PT ;  /* 0x00000fa00b137846 */ /* 0x000fc80003800000 */
[----:B------:R-:W-:-:S13]  /*0190*/  ISETP.GE.U32.AND P0, PT, R4, R19, PT ;  /* 0x000000130400720c */ /* 0x000fda0003f06070 */
[----:B------:R-:W-:Y:S05]  /*01a0*/  @P0 BRA `(.L_x_1) ;  /* 0x0000000000280947 */ /* 0x000fea0003800000 */
[----:B------:R-:W0:Y:S01]  /*01b0*/  LDC.64 R10, c[0x0][0x388] ;  /* 0x0000e200ff0a7b82 */ /* 0x000e220000000a00 */
[--C-:B------:R-:W-:Y:S02]  /*01c0*/  IMAD.IADD R15, R8, 0x1, R7.reuse ;  /* 0x00000001080f7824 */ /* 0x100fe400078e0207 */
[----:B------:R-:W-:-:S05]  /*01d0*/  IMAD.IADD R17, R4, 0x1, R7 ;  /* 0x0000000104117824 */ /* 0x000fca00078e0207 */
[----:B------:R-:W1:Y:S01]  /*01e0*/  LDC.64 R12, c[0x0][0x380] ;  /* 0x0000e000ff0c7b82 */ /* 0x000e620000000a00 */
[----:B0-----:R-:W-:-:S06]  /*01f0*/  IMAD.WIDE.U32 R10, R15, 0x8, R10 ;  /* 0x000000080f0a7825 */ /* 0x001fcc00078e000a */
[----:B------:R-:W2:Y:S01]  /*0200*/  LDG.E.64 R10, desc[UR8][R10.64] ;  /* 0x000000080a0a7981 */ /* 0x000ea2000c1e1b00 */
[----:B-1----:R-:W-:-:S06]  /*0210*/  IMAD.WIDE.U32 R12, R17, 0x8, R12 ;  /* 0x00000008110c7825 */ /* 0x002fcc00078e000c */
[----:B------:R-:W2:Y:S02]  /*0220*/  LDG.E.64 R12, desc[UR8][R12.64] ;  /* 0x000000080c0c7981 */ /* 0x000ea4000c1e1b00 */
[----:B--2---:R-:W-:-:S07]  /*0230*/  DMUL R14, R10, R12 ;  /* 0x0000000c0a0e7228 */ /* 0x004fce0000000000 */
[----:B------:R0:W-:Y:S04]  /*0240*/  STS.64 [R9], R14 ;  /* 0x0000000e09007388 */ /* 0x0001e80000000a00 */
.L_x_1:
[----:B------:R-:W-:Y:S05]  /*0250*/  BSYNC.RECONVERGENT B0 ;  /* 0x0000000000007941 */ /* 0x000fea0003800200 */
.L_x_0:
[----:B------:R-:W-:Y:S01]  /*0260*/  BAR.SYNC.DEFER_BLOCKING 0x0 ;  /* 0x0000000000007b1d */ /* 0x000fe20000010000 */
[----:B------:R-:W-:-:S13]  /*0270*/  ISETP.GE.U32.AND P0, PT, R19, 0x2, PT ;  /* 0x000000021300780c */ /* 0x000fda0003f06070 */
[----:B------:R-:W-:Y:S05]  /*0280*/  @!P0 BRA `(.L_x_2) ;  /* 0x0000000000708947 */ /* 0x000fea0003800000 */
[----:B0-----:R-:W-:-:S07]  /*0290*/  IADD3 R15, PT, PT, R19, -0x1, RZ ;  /* 0xffffffff130f7810 */ /* 0x001fce0007ffe0ff */
.L_x_6:
[----:B01----:R-:W-:Y:S01]  /*02a0*/  LOP3.LUT R10, R15, 0x1, RZ, 0xc0, !PT ;  /* 0x000000010f0a7812 */ /* 0x003fe200078ec0ff */
[----:B------:R-:W-:Y:S01]  /*02b0*/  BSSY.RECONVERGENT B0, `(.L_x_3) ;  /* 0x0000016000007945 */ /* 0x000fe20003800200 */
[--C-:B------:R-:W-:Y:S02]  /*02c0*/  IMAD.MOV.U32 R17, RZ, RZ, R15.reuse ;  /* 0x000000ffff117224 */ /* 0x100fe400078e000f */
[----:B------:R-:W-:Y:S02]  /*02d0*/  ISETP.NE.U32.AND P0, PT, R10, 0x1, PT ;  /* 0x000000010a00780c */ /* 0x000fe40003f05070 */
[----:B------:R-:W-:-:S05]  /*02e0*/  SHF.R.U32.HI R10, RZ, 0x1, R15 ;  /* 0x00000001ff0a7819 */ /* 0x000fca000001160f */
[----:B------:R-:W-:-:S06]  /*02f0*/  IMAD.MOV.U32 R15, RZ, RZ, R10 ;  /* 0x000000ffff0f7224 */ /* 0x000fcc00078e000a */
[----:B------:R-:W-:Y:S05]  /*0300*/  @P0 BRA `(.L_x_4) ;  /* 0x0000000000240947 */ /* 0x000fea0003800000 */
[----:B------:R-:W-:-:S13]  /*0310*/  ISETP.GT.U32.AND P0, PT, R4, R15, PT ;  /* 0x0000000f0400720c */ /* 0x000fda0003f04070 */
[----:B------:R-:W-:Y:S05]  /*0320*/  @P0 BRA `(.L_x_5) ;  /* 0x0000000000380947 */ /* 0x000fea0003800000 */
[----:B------:R-:W-:Y:S01]  /*0330*/  IADD3 R10, PT, PT, -R4, R17, RZ ;  /* 0x00000011040a7210 */ /* 0x000fe20007ffe1ff */
[----:B------:R-:W-:Y:S04]  /*0340*/  LDS.64 R12, [R9] ;  /* 0x00000000090c7984 */ /* 0x000fe80000000a00 */
[----:B------:R-:W-:-:S05]  /*0350*/  IMAD R14, R10, 0x8, R5 ;  /* 0x000000080a0e7824 */ /* 0x000fca00078e0205 */
[----:B------:R-:W0:Y:S02]  /*0360*/  LDS.64 R10, [R14] ;  /* 0x000000000e0a7984 */ /* 0x000e240000000a00 */
[----:B0-----:R-:W-:-:S07]  /*0370*/  DADD R10, R10, R12 ;  /* 0x000000000a0a7229 */ /* 0x001fce000000000c */
[----:B------:R1:W-:Y:S01]  /*0380*/  STS.64 [R9], R10 ;  /* 0x0000000a09007388 */ /* 0x0003e20000000a00 */
[----:B------:R-:W-:Y:S05]  /*0390*/  BRA `(.L_x_5) ;  /* 0x00000000001c7947 */ /* 0x000fea0003800000 */
.L_x_4:
[----:B------:R-:W-:-:S13]  /*03a0*/  ISETP.GE.U32.AND P0, PT, R4, R15, PT ;  /* 0x0000000f0400720c */ /* 0x000fda0003f06070 */
[----:B------:R-:W-:Y:S01]  /*03b0*/  @!P0 IMAD.IADD R10, R17, 0x1, -R4 ;  /* 0x00000001110a8824 */ /* 0x000fe200078e0a04 */
[----:B------:R-:W-:Y:S04]  /*03c0*/  @!P0 LDS.64 R12, [R9] ;  /* 0x00000000090c8984 */ /* 0x000fe80000000a00 */
[----:B------:R-:W-:-:S05]  /*03d0*/  @!P0 LEA R14, R10, R5, 0x3 ;  /* 0x000000050a0e8211 */ /* 0x000fca00078e18ff */
[----:B------:R-:W0:Y:S02]  /*03e0*/  @!P0 LDS.64 R10, [R14] ;  /* 0x000000000e0a8984 */ /* 0x000e240000000a00 */
[----:B0-----:R-:W-:-:S07]  /*03f0*/  @!P0 DADD R10, R10, R12 ;  /* 0x000000000a0a8229 */ /* 0x001fce000000000c */
[----:B------:R0:W-:Y:S04]  /*0400*/  @!P0 STS.64 [R9], R10 ;  /* 0x0000000a09008388 */ /* 0x0001e80000000a00 */
.L_x_5:
[----:B------:R-:W-:Y:S05]  /*0410*/  BSYNC.RECONVERGENT B0 ;  /* 0x0000000000007941 */ /* 0x000fea0003800200 */
.L_x_3:
[----:B------:R-:W-:Y:S01]  /*0420*/  BAR.SYNC.DEFER_BLOCKING 0x0 ;  /* 0x0000000000007b1d */ /* 0x000fe20000010000 */
[----:B------:R-:W-:-:S13]  /*0430*/  ISETP.GT.U32.AND P0, PT, R17, 0x1, PT ;  /* 0x000000011100780c */ /* 0x000fda0003f04070 */
[----:B------:R-:W-:Y:S05]  /*0440*/  @P0 BRA `(.L_x_6) ;  /* 0xfffffffc00940947 */ /* 0x000fea000383ffff */
.L_x_2:
[----:B------:R-:W-:Y:S01]  /*0450*/  ISETP.NE.AND P0, PT, R4, RZ, PT ;  /* 0x000000ff0400720c */ /* 0x000fe20003f05270 */
[----:B------:R-:W-:-:S12]  /*0460*/  BSSY.RECONVERGENT B0, `(.L_x_7) ;  /* 0x000000a000007945 */ /* 0x000fd80003800200 */
[----:B------:R-:W-:Y:S05]  /*0470*/  @P0 BRA `(.L_x_8) ;  /* 0x0000000000200947 */ /* 0x000fea0003800000 */
[----:B------:R-:W2:Y:S01]  /*0480*/  LDG.E.64 R12, desc[UR8][R2.64] ;  /* 0x00000008020c7981 */ /* 0x000ea2000c1e1b00 */
[----:B------:R-:W3:Y:S01]  /*0490*/  S2UR UR5, SR_CgaCtaId ;  /* 0x00000000000579c3 */ /* 0x000ee20000008800 */
[----:B------:R-:W-:Y:S02]  /*04a0*/  UMOV UR4, 0x400 ;  /* 0x0000040000047882 */ /* 0x000fe40000000000 */
[----:B---3--:R-:W-:-:S06]  /*04b0*/  ULEA UR4, UR5, UR4, 0x18 ;  /* 0x0000000405047291 */ /* 0x008fcc000f8ec0ff */
[----:B------:R-:W-:-:S05]  /*04c0*/  IMAD.U32 R5, RZ, RZ, UR4 ;  /* 0x00000004ff057e24 */ /* 0x000fca000f8e00ff */
[----:B01----:R-:W2:Y:S02]  /*04d0*/  LDS.64 R10, [R5] ;  /* 0x00000000050a7984 */ /* 0x003ea40000000a00 */
[----:B--2---:R-:W-:-:S07]  /*04e0*/  DADD R10, R10, R12 ;  /* 0x000000000a0a7229 */ /* 0x004fce000000000c */
[----:B------:R2:W-:Y:S04]  /*04f0*/  STG.E.64 desc[UR8][R2.64], R10 ;  /* 0x0000000a02007986 */ /* 0x0005e8000c101b08 */
.L_x_8:
[----:B------:R-:W-:Y:S05]  /*0500*/  BSYNC.RECONVERGENT B0 ;  /* 0x0000000000007941 */ /* 0x000fea0003800200 */
.L_x_7:
[----:B------:R-:W-:Y:S01]  /*0510*/  IADD3 R7, PT, PT, R6, R7, RZ ;  /* 0x0000000706077210 */ /* 0x000fe20007ffe0ff */
[----:B------:R-:W-:Y:S03]  /*0520*/  BAR.SYNC.DEFER_BLOCKING 0x0 ;  /* 0x0000000000007b1d */ /* 0x000fe60000010000 */
[----:B------:R-:W-:-:S13]  /*0530*/  ISETP.GE.AND P0, PT, R7, 0xfa0, PT ;  /* 0x00000fa00700780c */ /* 0x000fda0003f06270 */
[----:B------:R-:W-:Y:S05]  /*0540*/  @!P0 BRA `(.L_x_9) ;  /* 0xfffffffc00048947 */ /* 0x000fea000383ffff */
[----:B------:R-:W-:Y:S05]  /*0550*/  EXIT ;  /* 0x000000000000794d */ /* 0x000fea0003800000 */
.L_x_10:
[----:B------:R-:W-:-:S00]  /*0560*/  BRA `(.L_x_10) ;  /* 0xfffffffc00fc7947 */ /* 0x000fc0000383ffff */
[----:B------:R-:W-:-:S00]  /*0570*/  NOP ;  /* 0x0000000000007918 */ /* 0x000fc00000000000 */
        /* <DEDUP_REMOVED lines=8> */
.L_x_13:


//--------------------- .text.conv2d_relu         --------------------------
	.section	.text.conv2d_relu,"ax",@progbits
	.align	128
        .global         conv2d_relu
        .type           conv2d_relu,@function
        .size           conv2d_relu,(.L_x_14 - conv2d_relu)
        .other          conv2d_relu,@"STO_CUDA_ENTRY STV_DEFAULT"
conv2d_relu:
.text.conv2d_relu:
[----:B------:R-:W-:Y:S01]  /*0000*/  LDC R1, c[0x0][0x37c] ;  /* 0x0000df00ff017b82 */ /* 0x000fe20000000800 */
[----:B------:R-:W0:Y:S07]  /*0010*/  S2R R15, SR_TID.X ;  /* 0x00000000000f7919 */ /* 0x000e2e0000002100 */
[----:B------:R-:W0:Y:S08]  /*0020*/  S2UR UR4, SR_CTAID.X ;  /* 0x00000000000479c3 */ /* 0x000e300000002500 */
[----:B------:R-:W0:Y:S02]  /*0030*/  LDC R0, c[0x0][0x360] ;  /* 0x0000d800ff007b82 */ /* 0x000e240000000800 */
[----:B0-----:R-:W-:-:S05]  /*0040*/  IMAD R15, R0, UR4, R15 ;  /* 0x00000004000f7c24 */ /* 0x001fca000f8e020f */
[----:B------:R-:W-:-:S13]  /*0050*/  ISETP.GT.AND P0, PT, R15, 0xf9f, PT ;  /* 0x00000f9f0f00780c */ /* 0x000fda0003f04270 */
[----:B------:R-:W-:Y:S05]  /*0060*/  @P0 EXIT ;  /* 0x000000000000094d */ /* 0x000fea0003800000 */
[----:B------:R-:W0:Y:S01]  /*0070*/  LDCU UR4, c[0x0][0x370] ;  /* 0x00006e00ff0477ac */ /* 0x000e220008000800 */
[----:B------:R-:W1:Y:S01]  /*0080*/  LDCU.64 UR6, c[0x0][0x358] ;  /* 0x00006b00ff0677ac */ /* 0x000e620008000a00 */
[----:B------:R-:W2:Y:S01]  /*0090*/  LDCU.64 UR8, c[0x0][0x380] ;  /* 0x00007000ff0877ac */ /* 0x000ea20008000a00 */
[----:B0-----:R-:W-:-:S07]  /*00a0*/  IMAD R0, R0, UR4, RZ ;  /* 0x0000000400007c24 */ /* 0x001fce000f8e02ff */
.L_x_11:
[----:B------:R-:W-:Y:S01]  /*00b0*/  IMAD.HI R2, R15, 0x51eb851f, RZ ;  /* 0x51eb851f0f027827 */ /* 0x000fe200078e02ff */
[----:B------:R-:W0:Y:S04]  /*00c0*/  LDC.64 R6, c[0x0][0x388] ;  /* 0x0000e200ff067b82 */ /* 0x000e280000000a00 */
[----:B------:R-:W-:-:S04]  /*00d0*/  SHF.R.U32.HI R3, RZ, 0x1f, R2 ;  /* 0x0000001fff037819 */ /* 0x000fc80000011602 */
[----:B------:R-:W-:-:S05]  /*00e0*/  LEA.HI.SX32 R2, R2, R3, 0x19 ;  /* 0x0000000302027211 */ /* 0x000fca00078fcaff */
[----:B------:R-:W-:-:S05]  /*00f0*/  IMAD R3, R2, -0x190, R15 ;  /* 0xfffffe7002037824 */ /* 0x000fca00078e020f */
[----:B------:R-:W-:-:S05]  /*0100*/  PRMT R4, R3, 0x9910, RZ ;  /* 0x0000991003047816 */ /* 0x000fca00000000ff */
[----:B------:R-:W-:-:S05]  /*0110*/  IMAD R5, R4, 0x6667, RZ ;  /* 0x0000666704057824 */ /* 0x000fca00078e02ff */
[----:B------:R-:W-:-:S04]  /*0120*/  SHF.R.S32.HI R4, RZ, 0x10, R5 ;  /* 0x00000010ff047819 */ /* 0x000fc80000011405 */
[----:B------:R-:W-:-:S04]  /*0130*/  LOP3.LUT R4, R4, 0xffff, RZ, 0xc0, !PT ;  /* 0x0000ffff04047812 */ /* 0x000fc800078ec0ff */
[----:B------:R-:W-:-:S04]  /*0140*/  SHF.R.U32.HI R4, RZ, 0xf, R4 ;  /* 0x0000000fff047819 */ /* 0x000fc80000011604 */
[----:B------:R-:W-:-:S04]  /*0150*/  LEA.HI.SX32 R4, R5, R4, 0xd ;  /* 0x0000000405047211 */ /* 0x000fc800078f6aff */
[----:B------:R-:W-:-:S05]  /*0160*/  PRMT R5, R4, 0x9910, RZ ;  /* 0x0000991004057816 */ /* 0x000fca00000000ff */
[----:B------:R-:W-:-:S04]  /*0170*/  IMAD R4, R5, 0x14, RZ ;  /* 0x0000001405047824 */ /* 0x000fc800078e02ff */
[----:B------:R-:W-:-:S05]  /*0180*/  IMAD.MOV R4, RZ, RZ, -R4 ;  /* 0x000000ffff047224 */ /* 0x000fca00078e0a04 */
[----:B------:R-:W-:-:S05]  /*0190*/  PRMT R4, R4, 0x7710, RZ ;  /* 0x0000771004047816 */ /* 0x000fca00000000ff */
[----:B------:R-:W-:-:S05]  /*01a0*/  IMAD.IADD R3, R3, 0x1, R4 ;  /* 0x0000000103037824 */ /* 0x000fca00078e0204 */
[----:B------:R-:W-:Y:S01]  /*01b0*/  PRMT R4, R3, 0x9910, RZ ;  /* 0x0000991003047816 */ /* 0x000fe200000000ff */
[----:B------:R-:W-:-:S04]  /*01c0*/  IMAD R3, R5, 0x5, RZ ;  /* 0x0000000505037824 */ /* 0x000fc800078e02ff */
[----:B------:R-:W-:Y:S01]  /*01d0*/  IMAD R4, R4, 0x5, RZ ;  /* 0x0000000504047824 */ /* 0x000fe200078e02ff */
[----:B------:R-:W-:-:S04]  /*01e0*/  PRMT R3, R3, 0x9910, RZ ;  /* 0x0000991003037816 */ /* 0x000fc800000000ff */
[----:B------:R-:W-:-:S04]  /*01f0*/  PRMT R4, R4, 0x9910, RZ ;  /* 0x0000991004047816 */ /* 0x000fc800000000ff */
[----:B------:R-:W-:-:S03]  /*0200*/  SHF.R.S32.HI R5, RZ, 0x1f, R4 ;  /* 0x0000001fff057819 */ /* 0x000fc60000011404 */
[----:B------:R-:W-:-:S04]  /*0210*/  IMAD.WIDE R4, R3, 0x64, R4 ;  /* 0x0000006403047825 */ /* 0x000fc800078e0204 */
[----:B------:R-:W-:Y:S01]  /*0220*/  IMAD R3, R2, 0x19, RZ ;  /* 0x0000001902037824 */ /* 0x000fe200078e02ff */
[----:B--2---:R-:W-:-:S03]  /*0230*/  LEA R2, P0, R4, UR8, 0x3 ;  /* 0x0000000804027c11 */ /* 0x004fc6000f8018ff */
[----:B0-----:R-:W-:Y:S01]  /*0240*/  IMAD.WIDE R6, R3, 0x8, R6 ;  /* 0x0000000803067825 */ /* 0x001fe200078e0206 */
[----:B------:R-:W-:-:S04]  /*0250*/  LEA.HI.X R3, R4, UR9, R5, 0x3, P0 ;  /* 0x0000000904037c11 */ /* 0x000fc800080f1c05 */
[----:B-1----:R-:W2:Y:S04]  /*0260*/  LDG.E.64 R18, desc[UR6][R6.64] ;  /* 0x0000000606127981 */ /* 0x002ea8000c1e1b00 */
[----:B------:R-:W2:Y:S04]  /*0270*/  LDG.E.64 R16, desc[UR6][R2.64] ;  /* 0x0000000602107981 */ /* 0x000ea8000c1e1b00 */
[----:B------:R-:W3:Y:S04]  /*0280*/  LDG.E.64 R10, desc[UR6][R6.64+0x8] ;  /* 0x00000806060a7981 */ /* 0x000ee8000c1e1b00 */
[----:B------:R-:W3:Y:S04]  /*0290*/  LDG.E.64 R12, desc[UR6][R2.64+0x8] ;  /* 0x00000806020c7981 */ /* 0x000ee8000c1e1b00 */
[----:B------:R-:W4:Y:S04]  /*02a0*/  LDG.E.64 R4, desc[UR6][R6.64+0x10] ;  /* 0x0000100606047981 */ /* 0x000f28000c1e1b00 */
[----:B------:R-:W4:Y:S04]  /*02b0*/  LDG.E.64 R8, desc[UR6][R2.64+0x10] ;  /* 0x0000100602087981 */ /* 0x000f28000c1e1b00 */
[----:B------:R-:W5:Y:S04]  /*02c0*/  LDG.E.64 R20, desc[UR6][R6.64+0x18] ;  /* 0x0000180606147981 */ /* 0x000f68000c1e1b00 */
[----:B------:R-:W5:Y:S04]  /*02d0*/  LDG.E.64 R22, desc[UR6][R2.64+0x18] ;  /* 0x0000180602167981 */ /* 0x000f68000c1e1b00 */
[----:B------:R-:W5:Y:S04]  /*02e0*/  LDG.E.64 R26, desc[UR6][R6.64+0xc0] ;  /* 0x0000c006061a7981 */ /* 0x000f68000c1e1b00 */
[----:B------:R-:W5:Y:S01]  /*02f0*/  LDG.E.64 R28, desc[UR6][R2.64+0xca0] ;  /* 0x000ca006021c7981 */ /* 0x000f62000c1e1b00 */
[----:B--2---:R-:W-:-:S03]  /*0300*/  DFMA R24, R16, R18, RZ ;  /* 0x000000121018722b */ /* 0x004fc600000000ff */
[----:B------:R-:W2:Y:S04]  /*0310*/  LDG.E.64 R16, desc[UR6][R6.64+0x20] ;  /* 0x0000200606107981 */ /* 0x000ea8000c1e1b00 */
[----:B------:R-:W2:Y:S01]  /*0320*/  LDG.E.64 R18, desc[UR6][R2.64+0x20] ;  /* 0x0000200602127981 */ /* 0x000ea2000c1e1b00 */
[----:B---3--:R-:W-:-:S03]  /*0330*/  DFMA R24, R12, R10, R24 ;  /* 0x0000000a0c18722b */ /* 0x008fc60000000018 */
[----:B------:R-:W3:Y:S04]  /*0340*/  LDG.E.64 R10, desc[UR6][R6.64+0x28] ;  /* 0x00002806060a7981 */ /* 0x000ee8000c1e1b00 */
[----:B------:R-:W3:Y:S01]  /*0350*/  LDG.E.64 R12, desc[UR6][R2.64+0x320] ;  /* 0x00032006020c7981 */ /* 0x000ee2000c1e1b00 */
[----:B----4-:R-:W-:-:S03]  /*0360*/  DFMA R24, R8, R4, R24 ;  /* 0x000000040818722b */ /* 0x010fc60000000018 */
[----:B------:R-:W4:Y:S04]  /*0370*/  LDG.E.64 R4, desc[UR6][R6.64+0x30] ;  /* 0x0000300606047981 */ /* 0x000f28000c1e1b00 */
[----:B------:R-:W4:Y:S01]  /*0380*/  LDG.E.64 R8, desc[UR6][R2.64+0x328] ;  /* 0x0003280602087981 */ /* 0x000f22000c1e1b00 */
[----:B-----5:R-:W-:-:S03]  /*0390*/  DFMA R24, R22, R20, R24 ;  /* 0x000000141618722b */ /* 0x020fc60000000018 */
[----:B------:R-:W5:Y:S04]  /*03a0*/  LDG.E.64 R20, desc[UR6][R6.64+0x38] ;  /* 0x0000380606147981 */ /* 0x000f68000c1e1b00 */
[----:B------:R-:W5:Y:S01]  /*03b0*/  LDG.E.64 R22, desc[UR6][R2.64+0x330] ;  /* 0x0003300602167981 */ /* 0x000f62000c1e1b00 */
[----:B--2---:R-:W-:-:S03]  /*03c0*/  DFMA R24, R18, R16, R24 ;  /* 0x000000101218722b */ /* 0x004fc60000000018 */
        /* <DEDUP_REMOVED lines=47> */
[----:B--2---:R-:W-:-:S08]  /*06c0*/  DFMA R16, R16, R18, R24 ;  /* 0x000000121010722b */ /* 0x004fd00000000018 */
[----:B---3--:R-:W-:-:S08]  /*06d0*/  DFMA R10, R10, R12, R16 ;  /* 0x0000000c0a0a722b */ /* 0x008fd00000000010 */
[----:B----4-:R-:W-:Y:S02]  /*06e0*/  DFMA R4, R4, R8, R10 ;  /* 0x000000080404722b */ /* 0x010fe4000000000a */
[----:B------:R-:W0:Y:S06]  /*06f0*/  LDC.64 R10, c[0x0][0x390] ;  /* 0x0000e400ff0a7b82 */ /* 0x000e2c0000000a00 */
[----:B-----5:R-:W-:-:S08]  /*0700*/  DFMA R4, R20, R22, R4 ;  /* 0x000000161404722b */ /* 0x020fd00000000004 */
[----:B------:R-:W-:-:S08]  /*0710*/  DFMA R4, R28, R26, R4 ;  /* 0x0000001a1c04722b */ /* 0x000fd00000000004 */
[----:B------:R-:W-:-:S06]  /*0720*/  DSETP.GEU.AND P0, PT, R4, RZ, PT ;  /* 0x000000ff0400722a */ /* 0x000fcc0003f0e000 */
[----:B------:R-:W-:Y:S02]  /*0730*/  FSEL R8, R4, RZ, P0 ;  /* 0x000000ff04087208 */ /* 0x000fe40000000000 */
[----:B------:R-:W-:Y:S01]  /*0740*/  FSEL R9, R5, RZ, P0 ;  /* 0x000000ff05097208 */ /* 0x000fe20000000000 */
[----:B0-----:R-:W-:-:S04]  /*0750*/  IMAD.WIDE R4, R15, 0x8, R10 ;  /* 0x000000080f047825 */ /* 0x001fc800078e020a */
[----:B------:R-:W-:Y:S01]  /*0760*/  IMAD.IADD R15, R0, 0x1, R15 ;  /* 0x00000001000f7824 */ /* 0x000fe200078e020f */
[----:B------:R0:W-:Y:S04]  /*0770*/  STG.E.64 desc[UR6][R4.64], R8 ;  /* 0x0000000804007986 */ /* 0x0001e8000c101b06 */
[----:B------:R-:W-:-:S13]  /*0780*/  ISETP.GE.AND P0, PT, R15, 0xfa0, PT ;  /* 0x00000fa00f00780c */ /* 0x000fda0003f06270 */
[----:B0-----:R-:W-:Y:S05]  /*0790*/  @!P0 BRA `(.L_x_11) ;  /* 0xfffffff800448947 */ /* 0x001fea000383ffff */
[----:B------:R-:W-:Y:S05]  /*07a0*/  EXIT ;  /* 0x000000000000794d */ /* 0x000fea0003800000 */
.L_x_12:
        /* <DEDUP_REMOVED lines=13> */
.L_x_14:


//--------------------- .nv.shared.flattened_to_dense --------------------------
	.section	.nv.shared.flattened_to_dense,"aw",@nobits
	.sectionflags	@""
	.align	8
.nv.shared.flattened_to_dense:
	.zero		33024


//--------------------- .nv.shared.reserved.0     --------------------------
	.section	.nv.shared.reserved.0,"aw",@nobits
	.weak		__nv_reservedSMEM_offset_0_alias
	.size		__nv_reservedSMEM_offset_0_alias, 0, 64
	.other		__nv_reservedSMEM_offset_0_alias,@"STO_CUDA_RESERVED_SHARED STV_DEFAULT"
__nv_reservedSMEM_offset_0_alias:
	.zero		0
	.zero		64


//--------------------- .nv.constant0.flattened_to_dense --------------------------
	.section	.nv.constant0.flattened_to_dense,"a",@progbits
	.sectionflags	@""
	.align	4
.nv.constant0.flattened_to_dense:
	.zero		920


//--------------------- .nv.constant0.conv2d_relu --------------------------
	.section	.nv.constant0.conv2d_relu,"a",@progbits
	.sectionflags	@""
	.align	4
.nv.constant0.conv2d_relu:
	.zero		920


//--------------------- SYMBOLS --------------------------

	.type		.nv.reservedSmem.offset0,@object
	.size		.nv.reservedSmem.offset0,0x4
	.type		.nv.reservedSmem.cap,@object
	.size		.nv.reservedSmem.cap,0x4
